//
// Generated by NVIDIA NVVM Compiler
//
// Compiler Build ID: CL-36424714
// Cuda compilation tools, release 13.0, V13.0.88
// Based on NVVM 20.0.0
//

.version 9.0
.target sm_100
.address_size 64

	// .globl	_Z10hello_cudav
.extern .func  (.param .b32 func_retval0) vprintf
(
	.param .b64 vprintf_param_0,
	.param .b64 vprintf_param_1
)
;
.global .align 1 .b8 $str[19] = {72, 101, 108, 108, 111, 32, 67, 85, 68, 65, 32, 87, 79, 82, 76, 68, 32, 10};

.visible .entry _Z10hello_cudav()
{
	.reg .b32 	%r<3>;
	.reg .b64 	%rd<3>;

	mov.u64 	%rd1, $str;
	cvta.global.u64 	%rd2, %rd1;
	{ // callseq 0, 0
	.param .b64 param0;
	st.param.b64 	[param0], %rd2;
	.param .b64 param1;
	st.param.b64 	[param1], 0;
	.param .b32 retval0;
	call.uni (retval0), 
	vprintf, 
	(
	param0, 
	param1
	);
	ld.param.b32 	%r1, [retval0];
	} // callseq 0
	ret;

}


// ===== COMPILED SASS (sm_100) =====

	.target	sm_100

	.elftype	@"ET_EXEC"


//--------------------- .note.nv.tkinfo           --------------------------
	.section	.note.nv.tkinfo,"",@"SHT_NOTE"
	.sectionflags	@"SHF_NOTE_NV_TKINFO"
	.tkinfo
        /*0018*/ 	.word	0x00000002
        /*0030*/ 	.string	""
        /*0030*/ 	.string	"ptxas"
        /*0030*/ 	.string	"Cuda compilation tools, release 13.0, V13.0.88"
        /*0030*/ 	.string	"Build cuda_13.0.r13.0/compiler.36424714_0"
        /*0030*/ 	.string	"-arch sm_100 -m 64 "



//--------------------- .note.nv.cuinfo           --------------------------
	.section	.note.nv.cuinfo,"",@"SHT_NOTE"
	.sectionflags	@"SHF_NOTE_NV_CUINFO"
        /*0018*/ 	.short	0x0002
        /*001a*/ 	.short	0x0064
        /*001c*/ 	.short	0x0082
	.zero		2


//--------------------- .nv.info                  --------------------------
	.section	.nv.info,"",@"SHT_CUDA_INFO"
	.align	4


	//----- nvinfo : EIATTR_REGCOUNT
	.align		4
        /*0000*/ 	.byte	0x04, 0x2f
        /*0002*/ 	.short	(.L_2 - .L_1)
	.align		4
.L_1:
        /*0004*/ 	.word	index@(_Z10hello_cudav)
        /*0008*/ 	.word	0x00000018


	//----- nvinfo : EIATTR_FRAME_SIZE
	.align		4
.L_2:
        /*000c*/ 	.byte	0x04, 0x11
        /*000e*/ 	.short	(.L_4 - .L_3)
	.align		4
.L_3:
        /*0010*/ 	.word	index@(_Z10hello_cudav)
        /*0014*/ 	.word	0x00000000


	//----- nvinfo : EIATTR_MIN_STACK_SIZE
	.align		4
.L_4:
        /*0018*/ 	.byte	0x04, 0x12
        /*001a*/ 	.short	(.L_6 - .L_5)
	.align		4
.L_5:
        /*001c*/ 	.word	index@(_Z10hello_cudav)
        /*0020*/ 	.word	0x00000000
.L_6:


//--------------------- .nv.compat                --------------------------
	.section	.nv.compat,"",@"SHT_CUDA_COMPAT_INFO"
	.align	4
        /*0000*/ 	.byte	0x02, 0x09, 0x00, 0x00, 0x02, 0x02, 0x01, 0x00, 0x02, 0x05, 0x05, 0x00, 0x03, 0x07, 0x01, 0x01
        /*0010*/ 	.byte	0x02, 0x03, 0x00, 0x00, 0x02, 0x06, 0x01, 0x00, 0x04, 0x0b, 0x08, 0x00, 0x09, 0x00, 0x00, 0x00
        /*0020*/ 	.byte	0x00, 0x00, 0x00, 0x00


//--------------------- .nv.info._Z10hello_cudav  --------------------------
	.section	.nv.info._Z10hello_cudav,"",@"SHT_CUDA_INFO"
	.sectionflags	@""
	.align	4


	//----- nvinfo : EIATTR_CUDA_API_VERSION
	.align		4
        /*0000*/ 	.byte	0x04, 0x37
        /*0002*/ 	.short	(.L_8 - .L_7)
.L_7:
        /*0004*/ 	.word	0x00000082


	//----- nvinfo : EIATTR_SPARSE_MMA_MASK
	.align		4
.L_8:
        /*0008*/ 	.byte	0x03, 0x50
        /*000a*/ 	.short	0x0000


	//----- nvinfo : EIATTR_MAXREG_COUNT
	.align		4
        /*000c*/ 	.byte	0x03, 0x1b
        /*000e*/ 	.short	0x00ff


	//----- nvinfo : EIATTR_EXTERNS
	.align		4
        /*0010*/ 	.byte	0x04, 0x0f
        /*0012*/ 	.short	(.L_10 - .L_9)


	//   ....[0]....
	.align		4
.L_9:
        /*0014*/ 	.word	index@(vprintf)


	//----- nvinfo : EIATTR_MERCURY_ISA_VERSION
	.align		4
.L_10:
        /*0018*/ 	.byte	0x03, 0x5f
        /*001a*/ 	.short	0x0101


	//----- nvinfo : EIATTR_VRC_CTA_INIT_COUNT
	.align		4
        /*001c*/ 	.byte	0x02, 0x4a
	.zero		1
	.zero		1


	//----- nvinfo : EIATTR_SYSCALL_OFFSETS
	.align		4
        /*0020*/ 	.byte	0x04, 0x46
        /*0022*/ 	.short	(.L_12 - .L_11)


	//   ....[0]....
.L_11:
        /*0024*/ 	.word	0x00000080


	//----- nvinfo : EIATTR_EXIT_INSTR_OFFSETS
	.align		4
.L_12:
        /*0028*/ 	.byte	0x04, 0x1c
        /*002a*/ 	.short	(.L_14 - .L_13)


	//   ....[0]....
.L_13:
        /*002c*/ 	.word	0x00000090


	//----- nvinfo : EIATTR_SW_WAR
	.align		4
.L_14:
        /*0030*/ 	.byte	0x04, 0x36
        /*0032*/ 	.short	(.L_16 - .L_15)
.L_15:
        /*0034*/ 	.word	0x00000008
.L_16:


//--------------------- .nv.callgraph             --------------------------
	.section	.nv.callgraph,"",@"SHT_CUDA_CALLGRAPH"
	.align	4
	.sectionentsize	8
	.align		4
        /*0000*/ 	.word	0x00000000
	.align		4
        /*0004*/ 	.word	0xffffffff
	.align		4
        /*0008*/ 	.word	index@(_Z10hello_cudav)
	.align		4
        /*000c*/ 	.word	index@(vprintf)
	.align		4
        /*0010*/ 	.word	0x00000000
	.align		4
        /*0014*/ 	.word	0xfffffffe
	.align		4
        /*0018*/ 	.word	0x00000000
	.align		4
        /*001c*/ 	.word	0xfffffffd
	.align		4
        /*0020*/ 	.word	0x00000000
	.align		4
        /*0024*/ 	.word	0xfffffffc


//--------------------- .nv.constant4             --------------------------
	.section	.nv.constant4,"a",@progbits
	.align	8
	.align		8
.nv.constant4:
        /*0000*/ 	.dword	vprintf
	.align		8
        /*0008*/ 	.dword	$str


//--------------------- .text._Z10hello_cudav     --------------------------
	.section	.text._Z10hello_cudav,"ax",@progbits
	.align	128
        .global         _Z10hello_cudav
        .type           _Z10hello_cudav,@function
        .size           _Z10hello_cudav,(.L_x_2 - _Z10hello_cudav)
        .other          _Z10hello_cudav,@"STO_CUDA_ENTRY STV_DEFAULT"
_Z10hello_cudav:
.text._Z10hello_cudav:
[----:B------:R-:W0:Y:S01]  /*0000*/  LDC R1, c[0x0][0x37c] ;  /* 0x0000df00ff017b82 */ /* 0x000e220000000800 */
[----:B------:R-:W-:Y:S01]  /*0010*/  MOV R0, 0x0 ;  /* 0x0000000000007802 */ /* 0x000fe20000000f00 */
[----:B------:R-:W1:Y:S01]  /*0020*/  LDCU.64 UR4, c[0x4][0x8] ;  /* 0x01000100ff0477ac */ /* 0x000e620008000a00 */
[----:B------:R-:W-:-:S05]  /*0030*/  CS2R R6, SRZ ;  /* 0x0000000000067805 */ /* 0x000fca000001ff00 */
[----:B------:R2:W3:Y:S01]  /*0040*/  LDC.64 R2, c[0x4][R0] ;  /* 0x0100000000027b82 */ /* 0x0004e20000000a00 */
[----:B-1----:R-:W-:Y:S02]  /*0050*/  IMAD.U32 R4, RZ, RZ, UR4 ;  /* 0x00000004ff047e24 */ /* 0x002fe4000f8e00ff */
[----:B--2---:R-:W-:-:S07]  /*0060*/  IMAD.U32 R5, RZ, RZ, UR5 ;  /* 0x00000005ff057e24 */ /* 0x004fce000f8e00ff */
[----:B------:R-:W-:-:S07]  /*0070*/  LEPC R20, `(.L_x_0) ;  /* 0x000000001014794e */ /* 0x000fce0000000000 */
[----:B0--3--:R-:W-:Y:S05]  /*0080*/  CALL.ABS.NOINC R2 ;  /* 0x0000000002007343 */ /* 0x009fea0003c00000 */
.L_x_0:
[----:B------:R-:W-:Y:S05]  /*0090*/  EXIT ;  /* 0x000000000000794d */ /* 0x000fea0003800000 */
.L_x_1:
[----:B------:R-:W-:-:S00]  /*00a0*/  BRA `(.L_x_1) ;  /* 0xfffffffc00fc7947 */ /* 0x000fc0000383ffff */
[----:B------:R-:W-:-:S00]  /*00b0*/  NOP ;  /* 0x0000000000007918 */ /* 0x000fc00000000000 */
        /* <DEDUP_REMOVED lines=12> */
.L_x_2:


//--------------------- .nv.global.init           --------------------------
	.section	.nv.global.init,"aw",@progbits
.nv.global.init:
	.type		$str,@object
	.size		$str,(.L_0 - $str)
$str:
        /*0000*/ 	.byte	0x48, 0x65, 0x6c, 0x6c, 0x6f, 0x20, 0x43, 0x55, 0x44, 0x41, 0x20, 0x57, 0x4f, 0x52, 0x4c, 0x44
        /*0010*/ 	.byte	0x20, 0x0a, 0x00
.L_0:


//--------------------- .nv.shared.reserved.0     --------------------------
	.section	.nv.shared.reserved.0,"aw",@nobits
	.weak		__nv_reservedSMEM_offset_0_alias
	.size		__nv_reservedSMEM_offset_0_alias, 0, 64
	.other		__nv_reservedSMEM_offset_0_alias,@"STO_CUDA_RESERVED_SHARED STV_DEFAULT"
__nv_reservedSMEM_offset_0_alias:
	.zero		0
	.zero		64


//--------------------- .nv.constant0._Z10hello_cudav --------------------------
	.section	.nv.constant0._Z10hello_cudav,"a",@progbits
	.sectionflags	@""
	.align	4
.nv.constant0._Z10hello_cudav:
	.zero		896


//--------------------- SYMBOLS --------------------------

	.type		.nv.reservedSmem.offset0,@object
	.size		.nv.reservedSmem.offset0,0x4
	.type		vprintf,@function
